//
// Generated by NVIDIA NVVM Compiler
//
// Compiler Build ID: CL-36424714
// Cuda compilation tools, release 13.0, V13.0.88
// Based on NVVM 20.0.0
//

.version 9.0
.target sm_100
.address_size 64

	// .globl	_Z6SamplePiS_

.visible .entry _Z6SamplePiS_(
	.param .u64 .ptr .align 1 _Z6SamplePiS__param_0,
	.param .u64 .ptr .align 1 _Z6SamplePiS__param_1
)
{
	.reg .b32 	%r<8>;
	.reg .b64 	%rd<8>;

	ld.param.u64 	%rd1, [_Z6SamplePiS__param_0];
	ld.param.u64 	%rd2, [_Z6SamplePiS__param_1];
	cvta.to.global.u64 	%rd3, %rd1;
	cvta.to.global.u64 	%rd4, %rd2;
	mov.u32 	%r1, %tid.x;
	mov.u32 	%r2, %ntid.x;
	mov.u32 	%r3, %ctaid.x;
	mad.lo.s32 	%r4, %r2, %r3, %r1;
	mul.wide.u32 	%rd5, %r4, 4;
	add.s64 	%rd6, %rd4, %rd5;
	ld.global.u32 	%r5, [%rd6];
	add.s64 	%rd7, %rd3, %rd5;
	ld.global.u32 	%r6, [%rd7];
	add.s32 	%r7, %r6, %r5;
	st.global.u32 	[%rd7], %r7;
	ret;

}
	// .globl	_Z9CreateMasPiS_
.visible .entry _Z9CreateMasPiS_(
	.param .u64 .ptr .align 1 _Z9CreateMasPiS__param_0,
	.param .u64 .ptr .align 1 _Z9CreateMasPiS__param_1
)
{
	.reg .b32 	%r<7>;
	.reg .b64 	%rd<8>;

	ld.param.u64 	%rd1, [_Z9CreateMasPiS__param_0];
	ld.param.u64 	%rd2, [_Z9CreateMasPiS__param_1];
	cvta.to.global.u64 	%rd3, %rd2;
	cvta.to.global.u64 	%rd4, %rd1;
	mov.u32 	%r1, %tid.x;
	mov.u32 	%r2, %ntid.x;
	mov.u32 	%r3, %ctaid.x;
	mad.lo.s32 	%r4, %r2, %r3, %r1;
	shl.b32 	%r5, %r4, 1;
	mul.wide.u32 	%rd5, %r4, 4;
	add.s64 	%rd6, %rd4, %rd5;
	st.global.u32 	[%rd6], %r5;
	or.b32  	%r6, %r5, 1;
	add.s64 	%rd7, %rd3, %rd5;
	st.global.u32 	[%rd7], %r6;
	ret;

}


// ===== COMPILED SASS (sm_100) =====

	.target	sm_100

	.elftype	@"ET_EXEC"


//--------------------- .note.nv.tkinfo           --------------------------
	.section	.note.nv.tkinfo,"",@"SHT_NOTE"
	.sectionflags	@"SHF_NOTE_NV_TKINFO"
	.tkinfo
        /*0018*/ 	.word	0x00000002
        /*0030*/ 	.string	""
        /*0030*/ 	.string	"ptxas"
        /*0030*/ 	.string	"Cuda compilation tools, release 13.0, V13.0.88"
        /*0030*/ 	.string	"Build cuda_13.0.r13.0/compiler.36424714_0"
        /*0030*/ 	.string	"-arch sm_100 -m 64 "



//--------------------- .note.nv.cuinfo           --------------------------
	.section	.note.nv.cuinfo,"",@"SHT_NOTE"
	.sectionflags	@"SHF_NOTE_NV_CUINFO"
        /*0018*/ 	.short	0x0002
        /*001a*/ 	.short	0x0064
        /*001c*/ 	.short	0x0082
	.zero		2


//--------------------- .nv.info                  --------------------------
	.section	.nv.info,"",@"SHT_CUDA_INFO"
	.align	4


	//----- nvinfo : EIATTR_REGCOUNT
	.align		4
        /*0000*/ 	.byte	0x04, 0x2f
        /*0002*/ 	.short	(.L_1 - .L_0)
	.align		4
.L_0:
        /*0004*/ 	.word	index@(_Z6SamplePiS_)
        /*0008*/ 	.word	0x0000000a


	//----- nvinfo : EIATTR_FRAME_SIZE
	.align		4
.L_1:
        /*000c*/ 	.byte	0x04, 0x11
        /*000e*/ 	.short	(.L_3 - .L_2)
	.align		4
.L_2:
        /*0010*/ 	.word	index@(_Z6SamplePiS_)
        /*0014*/ 	.word	0x00000000


	//----- nvinfo : EIATTR_REGCOUNT
	.align		4
.L_3:
        /*0018*/ 	.byte	0x04, 0x2f
        /*001a*/ 	.short	(.L_5 - .L_4)
	.align		4
.L_4:
        /*001c*/ 	.word	index@(_Z9CreateMasPiS_)
        /*0020*/ 	.word	0x0000000c


	//----- nvinfo : EIATTR_FRAME_SIZE
	.align		4
.L_5:
        /*0024*/ 	.byte	0x04, 0x11
        /*0026*/ 	.short	(.L_7 - .L_6)
	.align		4
.L_6:
        /*0028*/ 	.word	index@(_Z9CreateMasPiS_)
        /*002c*/ 	.word	0x00000000


	//----- nvinfo : EIATTR_MIN_STACK_SIZE
	.align		4
.L_7:
        /*0030*/ 	.byte	0x04, 0x12
        /*0032*/ 	.short	(.L_9 - .L_8)
	.align		4
.L_8:
        /*0034*/ 	.word	index@(_Z9CreateMasPiS_)
        /*0038*/ 	.word	0x00000000


	//----- nvinfo : EIATTR_MIN_STACK_SIZE
	.align		4
.L_9:
        /*003c*/ 	.byte	0x04, 0x12
        /*003e*/ 	.short	(.L_11 - .L_10)
	.align		4
.L_10:
        /*0040*/ 	.word	index@(_Z6SamplePiS_)
        /*0044*/ 	.word	0x00000000
.L_11:


//--------------------- .nv.compat                --------------------------
	.section	.nv.compat,"",@"SHT_CUDA_COMPAT_INFO"
	.align	4
        /*0000*/ 	.byte	0x02, 0x09, 0x00, 0x00, 0x02, 0x02, 0x01, 0x00, 0x02, 0x05, 0x05, 0x00, 0x03, 0x07, 0x01, 0x01
        /*0010*/ 	.byte	0x02, 0x03, 0x00, 0x00, 0x02, 0x06, 0x01, 0x00, 0x04, 0x0b, 0x08, 0x00, 0x09, 0x00, 0x00, 0x00
        /*0020*/ 	.byte	0x00, 0x00, 0x00, 0x00


//--------------------- .nv.info._Z9CreateMasPiS_ --------------------------
	.section	.nv.info._Z9CreateMasPiS_,"",@"SHT_CUDA_INFO"
	.sectionflags	@""
	.align	4


	//----- nvinfo : EIATTR_CUDA_API_VERSION
	.align		4
        /*0000*/ 	.byte	0x04, 0x37
        /*0002*/ 	.short	(.L_13 - .L_12)
.L_12:
        /*0004*/ 	.word	0x00000082


	//----- nvinfo : EIATTR_KPARAM_INFO
	.align		4
.L_13:
        /*0008*/ 	.byte	0x04, 0x17
        /*000a*/ 	.short	(.L_15 - .L_14)
.L_14:
        /*000c*/ 	.word	0x00000000
        /*0010*/ 	.short	0x0001
        /*0012*/ 	.short	0x0008
        /*0014*/ 	.byte	0x00, 0xf5, 0x21, 0x00


	//----- nvinfo : EIATTR_KPARAM_INFO
	.align		4
.L_15:
        /*0018*/ 	.byte	0x04, 0x17
        /*001a*/ 	.short	(.L_17 - .L_16)
.L_16:
        /*001c*/ 	.word	0x00000000
        /*0020*/ 	.short	0x0000
        /*0022*/ 	.short	0x0000
        /*0024*/ 	.byte	0x00, 0xf5, 0x21, 0x00


	//----- nvinfo : EIATTR_SPARSE_MMA_MASK
	.align		4
.L_17:
        /*0028*/ 	.byte	0x03, 0x50
        /*002a*/ 	.short	0x0000


	//----- nvinfo : EIATTR_MAXREG_COUNT
	.align		4
        /*002c*/ 	.byte	0x03, 0x1b
        /*002e*/ 	.short	0x00ff


	//----- nvinfo : EIATTR_MERCURY_ISA_VERSION
	.align		4
        /*0030*/ 	.byte	0x03, 0x5f
        /*0032*/ 	.short	0x0101


	//----- nvinfo : EIATTR_VRC_CTA_INIT_COUNT
	.align		4
        /*0034*/ 	.byte	0x02, 0x4a
	.zero		1
	.zero		1


	//----- nvinfo : EIATTR_EXIT_INSTR_OFFSETS
	.align		4
        /*0038*/ 	.byte	0x04, 0x1c
        /*003a*/ 	.short	(.L_19 - .L_18)


	//   ....[0]....
.L_18:
        /*003c*/ 	.word	0x000000e0


	//----- nvinfo : EIATTR_CBANK_PARAM_SIZE
	.align		4
.L_19:
        /*0040*/ 	.byte	0x03, 0x19
        /*0042*/ 	.short	0x0010


	//----- nvinfo : EIATTR_PARAM_CBANK
	.align		4
        /*0044*/ 	.byte	0x04, 0x0a
        /*0046*/ 	.short	(.L_21 - .L_20)
	.align		4
.L_20:
        /*0048*/ 	.word	index@(.nv.constant0._Z9CreateMasPiS_)
        /*004c*/ 	.short	0x0380
        /*004e*/ 	.short	0x0010


	//----- nvinfo : EIATTR_SW_WAR
	.align		4
.L_21:
        /*0050*/ 	.byte	0x04, 0x36
        /*0052*/ 	.short	(.L_23 - .L_22)
.L_22:
        /*0054*/ 	.word	0x00000008
.L_23:


//--------------------- .nv.info._Z6SamplePiS_    --------------------------
	.section	.nv.info._Z6SamplePiS_,"",@"SHT_CUDA_INFO"
	.sectionflags	@""
	.align	4


	//----- nvinfo : EIATTR_CUDA_API_VERSION
	.align		4
        /*0000*/ 	.byte	0x04, 0x37
        /*0002*/ 	.short	(.L_25 - .L_24)
.L_24:
        /*0004*/ 	.word	0x00000082


	//----- nvinfo : EIATTR_KPARAM_INFO
	.align		4
.L_25:
        /*0008*/ 	.byte	0x04, 0x17
        /*000a*/ 	.short	(.L_27 - .L_26)
.L_26:
        /*000c*/ 	.word	0x00000000
        /*0010*/ 	.short	0x0001
        /*0012*/ 	.short	0x0008
        /*0014*/ 	.byte	0x00, 0xf5, 0x21, 0x00


	//----- nvinfo : EIATTR_KPARAM_INFO
	.align		4
.L_27:
        /*0018*/ 	.byte	0x04, 0x17
        /*001a*/ 	.short	(.L_29 - .L_28)
.L_28:
        /*001c*/ 	.word	0x00000000
        /*0020*/ 	.short	0x0000
        /*0022*/ 	.short	0x0000
        /*0024*/ 	.byte	0x00, 0xf5, 0x21, 0x00


	//----- nvinfo : EIATTR_SPARSE_MMA_MASK
	.align		4
.L_29:
        /*0028*/ 	.byte	0x03, 0x50
        /*002a*/ 	.short	0x0000


	//----- nvinfo : EIATTR_MAXREG_COUNT
	.align		4
        /*002c*/ 	.byte	0x03, 0x1b
        /*002e*/ 	.short	0x00ff


	//----- nvinfo : EIATTR_MERCURY_ISA_VERSION
	.align		4
        /*0030*/ 	.byte	0x03, 0x5f
        /*0032*/ 	.short	0x0101


	//----- nvinfo : EIATTR_VRC_CTA_INIT_COUNT
	.align		4
        /*0034*/ 	.byte	0x02, 0x4a
	.zero		1
	.zero		1


	//----- nvinfo : EIATTR_EXIT_INSTR_OFFSETS
	.align		4
        /*0038*/ 	.byte	0x04, 0x1c
        /*003a*/ 	.short	(.L_31 - .L_30)


	//   ....[0]....
.L_30:
        /*003c*/ 	.word	0x000000e0


	//----- nvinfo : EIATTR_CBANK_PARAM_SIZE
	.align		4
.L_31:
        /*0040*/ 	.byte	0x03, 0x19
        /*0042*/ 	.short	0x0010


	//----- nvinfo : EIATTR_PARAM_CBANK
	.align		4
        /*0044*/ 	.byte	0x04, 0x0a
        /*0046*/ 	.short	(.L_33 - .L_32)
	.align		4
.L_32:
        /*0048*/ 	.word	index@(.nv.constant0._Z6SamplePiS_)
        /*004c*/ 	.short	0x0380
        /*004e*/ 	.short	0x0010


	//----- nvinfo : EIATTR_SW_WAR
	.align		4
.L_33:
        /*0050*/ 	.byte	0x04, 0x36
        /*0052*/ 	.short	(.L_35 - .L_34)
.L_34:
        /*0054*/ 	.word	0x00000008
.L_35:


//--------------------- .nv.callgraph             --------------------------
	.section	.nv.callgraph,"",@"SHT_CUDA_CALLGRAPH"
	.align	4
	.sectionentsize	8
	.align		4
        /*0000*/ 	.word	0x00000000
	.align		4
        /*0004*/ 	.word	0xffffffff
	.align		4
        /*0008*/ 	.word	0x00000000
	.align		4
        /*000c*/ 	.word	0xfffffffe
	.align		4
        /*0010*/ 	.word	0x00000000
	.align		4
        /*0014*/ 	.word	0xfffffffd
	.align		4
        /*0018*/ 	.word	0x00000000
	.align		4
        /*001c*/ 	.word	0xfffffffc


//--------------------- .text._Z9CreateMasPiS_    --------------------------
	.section	.text._Z9CreateMasPiS_,"ax",@progbits
	.align	128
        .global         _Z9CreateMasPiS_
        .type           _Z9CreateMasPiS_,@function
        .size           _Z9CreateMasPiS_,(.L_x_2 - _Z9CreateMasPiS_)
        .other          _Z9CreateMasPiS_,@"STO_CUDA_ENTRY STV_DEFAULT"
_Z9CreateMasPiS_:
.text._Z9CreateMasPiS_:
[----:B------:R-:W-:Y:S01]  /*0000*/  LDC R1, c[0x0][0x37c] ;  /* 0x0000df00ff017b82 */ /* 0x000fe20000000800 */
[----:B------:R-:W0:Y:S01]  /*0010*/  S2R R7, SR_TID.X ;  /* 0x0000000000077919 */ /* 0x000e220000002100 */
[----:B------:R-:W0:Y:S06]  /*0020*/  LDCU UR6, c[0x0][0x360] ;  /* 0x00006c00ff0677ac */ /* 0x000e2c0008000800 */
[----:B------:R-:W1:Y:S01]  /*0030*/  LDC.64 R2, c[0x0][0x380] ;  /* 0x0000e000ff027b82 */ /* 0x000e620000000a00 */
[----:B------:R-:W0:Y:S01]  /*0040*/  S2R R0, SR_CTAID.X ;  /* 0x0000000000007919 */ /* 0x000e220000002500 */
[----:B------:R-:W2:Y:S06]  /*0050*/  LDCU.64 UR4, c[0x0][0x358] ;  /* 0x00006b00ff0477ac */ /* 0x000eac0008000a00 */
[----:B------:R-:W3:Y:S01]  /*0060*/  LDC.64 R4, c[0x0][0x388] ;  /* 0x0000e200ff047b82 */ /* 0x000ee20000000a00 */
[----:B0-----:R-:W-:-:S04]  /*0070*/  IMAD R7, R0, UR6, R7 ;  /* 0x0000000600077c24 */ /* 0x001fc8000f8e0207 */
[C---:B-1----:R-:W-:Y:S01]  /*0080*/  IMAD.WIDE.U32 R2, R7.reuse, 0x4, R2 ;  /* 0x0000000407027825 */ /* 0x042fe200078e0002 */
[----:B------:R-:W-:-:S03]  /*0090*/  SHF.L.U32 R9, R7, 0x1, RZ ;  /* 0x0000000107097819 */ /* 0x000fc600000006ff */
[----:B---3--:R-:W-:Y:S01]  /*00a0*/  IMAD.WIDE.U32 R4, R7, 0x4, R4 ;  /* 0x0000000407047825 */ /* 0x008fe200078e0004 */
[----:B------:R-:W-:Y:S01]  /*00b0*/  IADD3 R7, PT, PT, R9, 0x1, RZ ;  /* 0x0000000109077810 */ /* 0x000fe20007ffe0ff */
[----:B--2---:R-:W-:Y:S04]  /*00c0*/  STG.E desc[UR4][R2.64], R9 ;  /* 0x0000000902007986 */ /* 0x004fe8000c101904 */
[----:B------:R-:W-:Y:S01]  /*00d0*/  STG.E desc[UR4][R4.64], R7 ;  /* 0x0000000704007986 */ /* 0x000fe2000c101904 */
[----:B------:R-:W-:Y:S05]  /*00e0*/  EXIT ;  /* 0x000000000000794d */ /* 0x000fea0003800000 */
.L_x_0:
[----:B------:R-:W-:-:S00]  /*00f0*/  BRA `(.L_x_0) ;  /* 0xfffffffc00fc7947 */ /* 0x000fc0000383ffff */
[----:B------:R-:W-:-:S00]  /*0100*/  NOP ;  /* 0x0000000000007918 */ /* 0x000fc00000000000 */
[----:B------:R-:W-:-:S00]  /*0110*/  NOP ;  /* 0x0000000000007918 */ /* 0x000fc00000000000 */
[----:B------:R-:W-:-:S00]  /*0120*/  NOP ;  /* 0x0000000000007918 */ /* 0x000fc00000000000 */
[----:B------:R-:W-:-:S00]  /*0130*/  NOP ;  /* 0x0000000000007918 */ /* 0x000fc00000000000 */
[----:B------:R-:W-:-:S00]  /*0140*/  NOP ;  /* 0x0000000000007918 */ /* 0x000fc00000000000 */
[----:B------:R-:W-:-:S00]  /*0150*/  NOP ;  /* 0x0000000000007918 */ /* 0x000fc00000000000 */
[----:B------:R-:W-:-:S00]  /*0160*/  NOP ;  /* 0x0000000000007918 */ /* 0x000fc00000000000 */
[----:B------:R-:W-:-:S00]  /*0170*/  NOP ;  /* 0x0000000000007918 */ /* 0x000fc00000000000 */
.L_x_2:


//--------------------- .text._Z6SamplePiS_       --------------------------
	.section	.text._Z6SamplePiS_,"ax",@progbits
	.align	128
        .global         _Z6SamplePiS_
        .type           _Z6SamplePiS_,@function
        .size           _Z6SamplePiS_,(.L_x_3 - _Z6SamplePiS_)
        .other          _Z6SamplePiS_,@"STO_CUDA_ENTRY STV_DEFAULT"
_Z6SamplePiS_:
.text._Z6SamplePiS_:
[----:B------:R-:W-:Y:S01]  /*0000*/  LDC R1, c[0x0][0x37c] ;  /* 0x0000df00ff017b82 */ /* 0x000fe20000000800 */
[----:B------:R-:W0:Y:S07]  /*0010*/  S2R R7, SR_TID.X ;  /* 0x0000000000077919 */ /* 0x000e2e0000002100 */
[----:B------:R-:W1:Y:S01]  /*0020*/  LDC.64 R2, c[0x0][0x388] ;  /* 0x0000e200ff027b82 */ /* 0x000e620000000a00 */
[----:B------:R-:W0:Y:S01]  /*0030*/  LDCU UR6, c[0x0][0x360] ;  /* 0x00006c00ff0677ac */ /* 0x000e220008000800 */
[----:B------:R-:W0:Y:S01]  /*0040*/  S2R R0, SR_CTAID.X ;  /* 0x0000000000007919 */ /* 0x000e220000002500 */
[----:B------:R-:W2:Y:S05]  /*0050*/  LDCU.64 UR4, c[0x0][0x358] ;  /* 0x00006b00ff0477ac */ /* 0x000eaa0008000a00 */
[----:B------:R-:W3:Y:S01]  /*0060*/  LDC.64 R4, c[0x0][0x380] ;  /* 0x0000e000ff047b82 */ /* 0x000ee20000000a00 */
[----:B0-----:R-:W-:-:S04]  /*0070*/  IMAD R7, R0, UR6, R7 ;  /* 0x0000000600077c24 */ /* 0x001fc8000f8e0207 */
[----:B-1----:R-:W-:-:S04]  /*0080*/  IMAD.WIDE.U32 R2, R7, 0x4, R2 ;  /* 0x0000000407027825 */ /* 0x002fc800078e0002 */
[----:B---3--:R-:W-:Y:S02]  /*0090*/  IMAD.WIDE.U32 R4, R7, 0x4, R4 ;  /* 0x0000000407047825 */ /* 0x008fe400078e0004 */
[----:B--2---:R-:W2:Y:S04]  /*00a0*/  LDG.E R2, desc[UR4][R2.64] ;  /* 0x0000000402027981 */ /* 0x004ea8000c1e1900 */
[----:B------:R-:W2:Y:S02]  /*00b0*/  LDG.E R7, desc[UR4][R4.64] ;  /* 0x0000000404077981 */ /* 0x000ea4000c1e1900 */
[----:B--2---:R-:W-:-:S05]  /*00c0*/  IADD3 R7, PT, PT, R2, R7, RZ ;  /* 0x0000000702077210 */ /* 0x004fca0007ffe0ff */
[----:B------:R-:W-:Y:S01]  /*00d0*/  STG.E desc[UR4][R4.64], R7 ;  /* 0x0000000704007986 */ /* 0x000fe2000c101904 */
[----:B------:R-:W-:Y:S05]  /*00e0*/  EXIT ;  /* 0x000000000000794d */ /* 0x000fea0003800000 */
.L_x_1:
        /* <DEDUP_REMOVED lines=9> */
.L_x_3:


//--------------------- .nv.shared.reserved.0     --------------------------
	.section	.nv.shared.reserved.0,"aw",@nobits
	.weak		__nv_reservedSMEM_offset_0_alias
	.size		__nv_reservedSMEM_offset_0_alias, 0, 64
	.other		__nv_reservedSMEM_offset_0_alias,@"STO_CUDA_RESERVED_SHARED STV_DEFAULT"
__nv_reservedSMEM_offset_0_alias:
	.zero		0
	.zero		64


//--------------------- .nv.constant0._Z9CreateMasPiS_ --------------------------
	.section	.nv.constant0._Z9CreateMasPiS_,"a",@progbits
	.sectionflags	@""
	.align	4
.nv.constant0._Z9CreateMasPiS_:
	.zero		912


//--------------------- .nv.constant0._Z6SamplePiS_ --------------------------
	.section	.nv.constant0._Z6SamplePiS_,"a",@progbits
	.sectionflags	@""
	.align	4
.nv.constant0._Z6SamplePiS_:
	.zero		912


//--------------------- SYMBOLS --------------------------

	.type		.nv.reservedSmem.offset0,@object
	.size		.nv.reservedSmem.offset0,0x4
